//
// Generated by NVIDIA NVVM Compiler
//
// Compiler Build ID: CL-36424714
// Cuda compilation tools, release 13.0, V13.0.88
// Based on NVVM 20.0.0
//

.version 9.0
.target sm_100
.address_size 64

	// .globl	_Z10vector_AddPKfS0_Pfi

.visible .entry _Z10vector_AddPKfS0_Pfi(
	.param .u64 .ptr .align 1 _Z10vector_AddPKfS0_Pfi_param_0,
	.param .u64 .ptr .align 1 _Z10vector_AddPKfS0_Pfi_param_1,
	.param .u64 .ptr .align 1 _Z10vector_AddPKfS0_Pfi_param_2,
	.param .u32 _Z10vector_AddPKfS0_Pfi_param_3
)
{
	.reg .pred 	%p<2>;
	.reg .b32 	%r<6>;
	.reg .b32 	%f<4>;
	.reg .b64 	%rd<11>;

	ld.param.u64 	%rd1, [_Z10vector_AddPKfS0_Pfi_param_0];
	ld.param.u64 	%rd2, [_Z10vector_AddPKfS0_Pfi_param_1];
	ld.param.u64 	%rd3, [_Z10vector_AddPKfS0_Pfi_param_2];
	ld.param.u32 	%r2, [_Z10vector_AddPKfS0_Pfi_param_3];
	mov.u32 	%r3, %ntid.x;
	mov.u32 	%r4, %ctaid.x;
	mov.u32 	%r5, %tid.x;
	mad.lo.s32 	%r1, %r3, %r4, %r5;
	setp.ge.s32 	%p1, %r1, %r2;
	@%p1 bra 	$L__BB0_2;
	cvta.to.global.u64 	%rd4, %rd1;
	cvta.to.global.u64 	%rd5, %rd2;
	cvta.to.global.u64 	%rd6, %rd3;
	mul.wide.s32 	%rd7, %r1, 4;
	add.s64 	%rd8, %rd4, %rd7;
	ld.global.f32 	%f1, [%rd8];
	add.s64 	%rd9, %rd5, %rd7;
	ld.global.f32 	%f2, [%rd9];
	add.f32 	%f3, %f1, %f2;
	add.s64 	%rd10, %rd6, %rd7;
	st.global.f32 	[%rd10], %f3;
$L__BB0_2:
	ret;

}


// ===== COMPILED SASS (sm_100) =====

	.target	sm_100

	.elftype	@"ET_EXEC"


//--------------------- .note.nv.tkinfo           --------------------------
	.section	.note.nv.tkinfo,"",@"SHT_NOTE"
	.sectionflags	@"SHF_NOTE_NV_TKINFO"
	.tkinfo
        /*0018*/ 	.word	0x00000002
        /*0030*/ 	.string	""
        /*0030*/ 	.string	"ptxas"
        /*0030*/ 	.string	"Cuda compilation tools, release 13.0, V13.0.88"
        /*0030*/ 	.string	"Build cuda_13.0.r13.0/compiler.36424714_0"
        /*0030*/ 	.string	"-arch sm_100 -m 64 "



//--------------------- .note.nv.cuinfo           --------------------------
	.section	.note.nv.cuinfo,"",@"SHT_NOTE"
	.sectionflags	@"SHF_NOTE_NV_CUINFO"
        /*0018*/ 	.short	0x0002
        /*001a*/ 	.short	0x0064
        /*001c*/ 	.short	0x0082
	.zero		2


//--------------------- .nv.info                  --------------------------
	.section	.nv.info,"",@"SHT_CUDA_INFO"
	.align	4


	//----- nvinfo : EIATTR_REGCOUNT
	.align		4
        /*0000*/ 	.byte	0x04, 0x2f
        /*0002*/ 	.short	(.L_1 - .L_0)
	.align		4
.L_0:
        /*0004*/ 	.word	index@(_Z10vector_AddPKfS0_Pfi)
        /*0008*/ 	.word	0x0000000c


	//----- nvinfo : EIATTR_FRAME_SIZE
	.align		4
.L_1:
        /*000c*/ 	.byte	0x04, 0x11
        /*000e*/ 	.short	(.L_3 - .L_2)
	.align		4
.L_2:
        /*0010*/ 	.word	index@(_Z10vector_AddPKfS0_Pfi)
        /*0014*/ 	.word	0x00000000


	//----- nvinfo : EIATTR_MIN_STACK_SIZE
	.align		4
.L_3:
        /*0018*/ 	.byte	0x04, 0x12
        /*001a*/ 	.short	(.L_5 - .L_4)
	.align		4
.L_4:
        /*001c*/ 	.word	index@(_Z10vector_AddPKfS0_Pfi)
        /*0020*/ 	.word	0x00000000
.L_5:


//--------------------- .nv.compat                --------------------------
	.section	.nv.compat,"",@"SHT_CUDA_COMPAT_INFO"
	.align	4
        /*0000*/ 	.byte	0x02, 0x09, 0x00, 0x00, 0x02, 0x02, 0x01, 0x00, 0x02, 0x05, 0x05, 0x00, 0x03, 0x07, 0x01, 0x01
        /*0010*/ 	.byte	0x02, 0x03, 0x00, 0x00, 0x02, 0x06, 0x01, 0x00, 0x04, 0x0b, 0x08, 0x00, 0x09, 0x00, 0x00, 0x00
        /*0020*/ 	.byte	0x00, 0x00, 0x00, 0x00


//--------------------- .nv.info._Z10vector_AddPKfS0_Pfi --------------------------
	.section	.nv.info._Z10vector_AddPKfS0_Pfi,"",@"SHT_CUDA_INFO"
	.sectionflags	@""
	.align	4


	//----- nvinfo : EIATTR_CUDA_API_VERSION
	.align		4
        /*0000*/ 	.byte	0x04, 0x37
        /*0002*/ 	.short	(.L_7 - .L_6)
.L_6:
        /*0004*/ 	.word	0x00000082


	//----- nvinfo : EIATTR_KPARAM_INFO
	.align		4
.L_7:
        /*0008*/ 	.byte	0x04, 0x17
        /*000a*/ 	.short	(.L_9 - .L_8)
.L_8:
        /*000c*/ 	.word	0x00000000
        /*0010*/ 	.short	0x0003
        /*0012*/ 	.short	0x0018
        /*0014*/ 	.byte	0x00, 0xf0, 0x11, 0x00


	//----- nvinfo : EIATTR_KPARAM_INFO
	.align		4
.L_9:
        /*0018*/ 	.byte	0x04, 0x17
        /*001a*/ 	.short	(.L_11 - .L_10)
.L_10:
        /*001c*/ 	.word	0x00000000
        /*0020*/ 	.short	0x0002
        /*0022*/ 	.short	0x0010
        /*0024*/ 	.byte	0x00, 0xf5, 0x21, 0x00


	//----- nvinfo : EIATTR_KPARAM_INFO
	.align		4
.L_11:
        /*0028*/ 	.byte	0x04, 0x17
        /*002a*/ 	.short	(.L_13 - .L_12)
.L_12:
        /*002c*/ 	.word	0x00000000
        /*0030*/ 	.short	0x0001
        /*0032*/ 	.short	0x0008
        /*0034*/ 	.byte	0x00, 0xf5, 0x21, 0x00


	//----- nvinfo : EIATTR_KPARAM_INFO
	.align		4
.L_13:
        /*0038*/ 	.byte	0x04, 0x17
        /*003a*/ 	.short	(.L_15 - .L_14)
.L_14:
        /*003c*/ 	.word	0x00000000
        /*0040*/ 	.short	0x0000
        /*0042*/ 	.short	0x0000
        /*0044*/ 	.byte	0x00, 0xf5, 0x21, 0x00


	//----- nvinfo : EIATTR_SPARSE_MMA_MASK
	.align		4
.L_15:
        /*0048*/ 	.byte	0x03, 0x50
        /*004a*/ 	.short	0x0000


	//----- nvinfo : EIATTR_MAXREG_COUNT
	.align		4
        /*004c*/ 	.byte	0x03, 0x1b
        /*004e*/ 	.short	0x00ff


	//----- nvinfo : EIATTR_MERCURY_ISA_VERSION
	.align		4
        /*0050*/ 	.byte	0x03, 0x5f
        /*0052*/ 	.short	0x0101


	//----- nvinfo : EIATTR_VRC_CTA_INIT_COUNT
	.align		4
        /*0054*/ 	.byte	0x02, 0x4a
	.zero		1
	.zero		1


	//----- nvinfo : EIATTR_EXIT_INSTR_OFFSETS
	.align		4
        /*0058*/ 	.byte	0x04, 0x1c
        /*005a*/ 	.short	(.L_17 - .L_16)


	//   ....[0]....
.L_16:
        /*005c*/ 	.word	0x00000070


	//   ....[1]....
        /*0060*/ 	.word	0x00000130


	//----- nvinfo : EIATTR_CBANK_PARAM_SIZE
	.align		4
.L_17:
        /*0064*/ 	.byte	0x03, 0x19
        /*0066*/ 	.short	0x001c


	//----- nvinfo : EIATTR_PARAM_CBANK
	.align		4
        /*0068*/ 	.byte	0x04, 0x0a
        /*006a*/ 	.short	(.L_19 - .L_18)
	.align		4
.L_18:
        /*006c*/ 	.word	index@(.nv.constant0._Z10vector_AddPKfS0_Pfi)
        /*0070*/ 	.short	0x0380
        /*0072*/ 	.short	0x001c


	//----- nvinfo : EIATTR_SW_WAR
	.align		4
.L_19:
        /*0074*/ 	.byte	0x04, 0x36
        /*0076*/ 	.short	(.L_21 - .L_20)
.L_20:
        /*0078*/ 	.word	0x00000008
.L_21:


//--------------------- .nv.callgraph             --------------------------
	.section	.nv.callgraph,"",@"SHT_CUDA_CALLGRAPH"
	.align	4
	.sectionentsize	8
	.align		4
        /*0000*/ 	.word	0x00000000
	.align		4
        /*0004*/ 	.word	0xffffffff
	.align		4
        /*0008*/ 	.word	0x00000000
	.align		4
        /*000c*/ 	.word	0xfffffffe
	.align		4
        /*0010*/ 	.word	0x00000000
	.align		4
        /*0014*/ 	.word	0xfffffffd
	.align		4
        /*0018*/ 	.word	0x00000000
	.align		4
        /*001c*/ 	.word	0xfffffffc


//--------------------- .text._Z10vector_AddPKfS0_Pfi --------------------------
	.section	.text._Z10vector_AddPKfS0_Pfi,"ax",@progbits
	.align	128
        .global         _Z10vector_AddPKfS0_Pfi
        .type           _Z10vector_AddPKfS0_Pfi,@function
        .size           _Z10vector_AddPKfS0_Pfi,(.L_x_1 - _Z10vector_AddPKfS0_Pfi)
        .other          _Z10vector_AddPKfS0_Pfi,@"STO_CUDA_ENTRY STV_DEFAULT"
_Z10vector_AddPKfS0_Pfi:
.text._Z10vector_AddPKfS0_Pfi:
[----:B------:R-:W-:Y:S01]  /*0000*/  LDC R1, c[0x0][0x37c] ;  /* 0x0000df00ff017b82 */ /* 0x000fe20000000800 */
[----:B------:R-:W0:Y:S01]  /*0010*/  S2R R9, SR_CTAID.X ;  /* 0x0000000000097919 */ /* 0x000e220000002500 */
[----:B------:R-:W0:Y:S01]  /*0020*/  LDCU UR4, c[0x0][0x360] ;  /* 0x00006c00ff0477ac */ /* 0x000e220008000800 */
[----:B------:R-:W0:Y:S01]  /*0030*/  S2R R0, SR_TID.X ;  /* 0x0000000000007919 */ /* 0x000e220000002100 */
[----:B------:R-:W1:Y:S01]  /*0040*/  LDCU UR5, c[0x0][0x398] ;  /* 0x00007300ff0577ac */ /* 0x000e620008000800 */
[----:B0-----:R-:W-:-:S05]  /*0050*/  IMAD R9, R9, UR4, R0 ;  /* 0x0000000409097c24 */ /* 0x001fca000f8e0200 */
[----:B-1----:R-:W-:-:S13]  /*0060*/  ISETP.GE.AND P0, PT, R9, UR5, PT ;  /* 0x0000000509007c0c */ /* 0x002fda000bf06270 */
[----:B------:R-:W-:Y:S05]  /*0070*/  @P0 EXIT ;  /* 0x000000000000094d */ /* 0x000fea0003800000 */
[----:B------:R-:W0:Y:S01]  /*0080*/  LDC.64 R2, c[0x0][0x380] ;  /* 0x0000e000ff027b82 */ /* 0x000e220000000a00 */
[----:B------:R-:W1:Y:S07]  /*0090*/  LDCU.64 UR4, c[0x0][0x358] ;  /* 0x00006b00ff0477ac */ /* 0x000e6e0008000a00 */
[----:B------:R-:W2:Y:S08]  /*00a0*/  LDC.64 R4, c[0x0][0x388] ;  /* 0x0000e200ff047b82 */ /* 0x000eb00000000a00 */
[----:B------:R-:W3:Y:S01]  /*00b0*/  LDC.64 R6, c[0x0][0x390] ;  /* 0x0000e400ff067b82 */ /* 0x000ee20000000a00 */
[----:B0-----:R-:W-:-:S06]  /*00c0*/  IMAD.WIDE R2, R9, 0x4, R2 ;  /* 0x0000000409027825 */ /* 0x001fcc00078e0202 */
[----:B-1----:R-:W4:Y:S01]  /*00d0*/  LDG.E R2, desc[UR4][R2.64] ;  /* 0x0000000402027981 */ /* 0x002f22000c1e1900 */
[----:B--2---:R-:W-:-:S06]  /*00e0*/  IMAD.WIDE R4, R9, 0x4, R4 ;  /* 0x0000000409047825 */ /* 0x004fcc00078e0204 */
[----:B------:R-:W4:Y:S01]  /*00f0*/  LDG.E R5, desc[UR4][R4.64] ;  /* 0x0000000404057981 */ /* 0x000f22000c1e1900 */
[----:B---3--:R-:W-:-:S04]  /*0100*/  IMAD.WIDE R6, R9, 0x4, R6 ;  /* 0x0000000409067825 */ /* 0x008fc800078e0206 */
[----:B----4-:R-:W-:-:S05]  /*0110*/  FADD R9, R2, R5 ;  /* 0x0000000502097221 */ /* 0x010fca0000000000 */
[----:B------:R-:W-:Y:S01]  /*0120*/  STG.E desc[UR4][R6.64], R9 ;  /* 0x0000000906007986 */ /* 0x000fe2000c101904 */
[----:B------:R-:W-:Y:S05]  /*0130*/  EXIT ;  /* 0x000000000000794d */ /* 0x000fea0003800000 */
.L_x_0:
[----:B------:R-:W-:-:S00]  /*0140*/  BRA `(.L_x_0) ;  /* 0xfffffffc00fc7947 */ /* 0x000fc0000383ffff */
[----:B------:R-:W-:-:S00]  /*0150*/  NOP ;  /* 0x0000000000007918 */ /* 0x000fc00000000000 */
        /* <DEDUP_REMOVED lines=10> */
.L_x_1:


//--------------------- .nv.shared.reserved.0     --------------------------
	.section	.nv.shared.reserved.0,"aw",@nobits
	.weak		__nv_reservedSMEM_offset_0_alias
	.size		__nv_reservedSMEM_offset_0_alias, 0, 64
	.other		__nv_reservedSMEM_offset_0_alias,@"STO_CUDA_RESERVED_SHARED STV_DEFAULT"
__nv_reservedSMEM_offset_0_alias:
	.zero		0
	.zero		64


//--------------------- .nv.constant0._Z10vector_AddPKfS0_Pfi --------------------------
	.section	.nv.constant0._Z10vector_AddPKfS0_Pfi,"a",@progbits
	.sectionflags	@""
	.align	4
.nv.constant0._Z10vector_AddPKfS0_Pfi:
	.zero		924


//--------------------- SYMBOLS --------------------------

	.type		.nv.reservedSmem.offset0,@object
	.size		.nv.reservedSmem.offset0,0x4
